	.headerflags	@"EF_CUDA_TEXMODE_UNIFIED EF_CUDA_64BIT_ADDRESS EF_CUDA_ACCELERATORS EF_CUDA_SM90 EF_CUDA_VIRTUAL_SM(EF_CUDA_SM90)"
	.elftype	@"ET_EXEC"


//--------------------- .nv.info                  --------------------------
	.section	.nv.info,"",@"SHT_CUDA_INFO"
	.align	4


	//----- nvinfo : EIATTR_REGCOUNT
	.align		4
        /*0000*/ 	.byte	0x04, 0x2f
        /*0002*/ 	.short	(.L_1 - .L_0)
	.align		4
.L_0:
        /*0004*/ 	.word	index@(triton_poi_fused_clone_2)
        /*0008*/ 	.word	0x0000000f


	//----- nvinfo : EIATTR_MIN_STACK_SIZE
	.align		4
.L_1:
        /*000c*/ 	.byte	0x04, 0x12
        /*000e*/ 	.short	(.L_3 - .L_2)
	.align		4
.L_2:
        /*0010*/ 	.word	index@(triton_poi_fused_clone_2)
        /*0014*/ 	.word	0x00000000


	//----- nvinfo : EIATTR_FRAME_SIZE
	.align		4
.L_3:
        /*0018*/ 	.byte	0x04, 0x11
        /*001a*/ 	.short	(.L_5 - .L_4)
	.align		4
.L_4:
        /*001c*/ 	.word	index@(triton_poi_fused_clone_2)
        /*0020*/ 	.word	0x00000000


	//----- nvinfo : EIATTR_MIN_STACK_SIZE
	.align		4
.L_5:
        /*0024*/ 	.byte	0x04, 0x12
        /*0026*/ 	.short	(.L_7 - .L_6)
	.align		4
.L_6:
        /*0028*/ 	.word	index@(triton_poi_fused_clone_2)
        /*002c*/ 	.word	0x00000000
.L_7:


//--------------------- .nv.info.triton_poi_fused_clone_2 --------------------------
	.section	.nv.info.triton_poi_fused_clone_2,"",@"SHT_CUDA_INFO"
	.sectionflags	@""
	.align	4


	//----- nvinfo : EIATTR_CUDA_API_VERSION
	.align		4
        /*0000*/ 	.byte	0x04, 0x37
        /*0002*/ 	.short	(.L_9 - .L_8)
.L_8:
        /*0004*/ 	.word	0x0000007c


	//----- nvinfo : EIATTR_KPARAM_INFO
	.align		4
.L_9:
        /*0008*/ 	.byte	0x04, 0x17
        /*000a*/ 	.short	(.L_11 - .L_10)
.L_10:
        /*000c*/ 	.word	0x00000000
        /*0010*/ 	.short	0x0003
        /*0012*/ 	.short	0x0014
        /*0014*/ 	.byte	0x00, 0xf0, 0x11, 0x00


	//----- nvinfo : EIATTR_KPARAM_INFO
	.align		4
.L_11:
        /*0018*/ 	.byte	0x04, 0x17
        /*001a*/ 	.short	(.L_13 - .L_12)
.L_12:
        /*001c*/ 	.word	0x00000000
        /*0020*/ 	.short	0x0002
        /*0022*/ 	.short	0x0010
        /*0024*/ 	.byte	0x00, 0xf0, 0x11, 0x00


	//----- nvinfo : EIATTR_KPARAM_INFO
	.align		4
.L_13:
        /*0028*/ 	.byte	0x04, 0x17
        /*002a*/ 	.short	(.L_15 - .L_14)
.L_14:
        /*002c*/ 	.word	0x00000000
        /*0030*/ 	.short	0x0001
        /*0032*/ 	.short	0x0008
        /*0034*/ 	.byte	0x00, 0xf4, 0x21, 0x00


	//----- nvinfo : EIATTR_KPARAM_INFO
	.align		4
.L_15:
        /*0038*/ 	.byte	0x04, 0x17
        /*003a*/ 	.short	(.L_17 - .L_16)
.L_16:
        /*003c*/ 	.word	0x00000000
        /*0040*/ 	.short	0x0000
        /*0042*/ 	.short	0x0000
        /*0044*/ 	.byte	0x00, 0xf4, 0x21, 0x00


	//----- nvinfo : EIATTR_SPARSE_MMA_MASK
	.align		4
.L_17:
        /*0048*/ 	.byte	0x03, 0x50
        /*004a*/ 	.short	0x0000


	//----- nvinfo : EIATTR_MAXREG_COUNT
	.align		4
        /*004c*/ 	.byte	0x03, 0x1b
        /*004e*/ 	.short	0x00ff


	//----- nvinfo : EIATTR_EXIT_INSTR_OFFSETS
	.align		4
        /*0050*/ 	.byte	0x04, 0x1c
        /*0052*/ 	.short	(.L_19 - .L_18)


	//   ....[0]....
.L_18:
        /*0054*/ 	.word	0x000002e0


	//   ....[1]....
        /*0058*/ 	.word	0x00000350


	//----- nvinfo : EIATTR_REQNTID
	.align		4
.L_19:
        /*005c*/ 	.byte	0x04, 0x10
        /*005e*/ 	.short	(.L_21 - .L_20)
.L_20:
        /*0060*/ 	.word	0x00000020
        /*0064*/ 	.word	0x00000001
        /*0068*/ 	.word	0x00000001


	//----- nvinfo : EIATTR_CBANK_PARAM_SIZE
	.align		4
.L_21:
        /*006c*/ 	.byte	0x03, 0x19
        /*006e*/ 	.short	0x0018


	//----- nvinfo : EIATTR_PARAM_CBANK
	.align		4
        /*0070*/ 	.byte	0x04, 0x0a
        /*0072*/ 	.short	(.L_23 - .L_22)
	.align		4
.L_22:
        /*0074*/ 	.word	index@(.nv.constant0.triton_poi_fused_clone_2)
        /*0078*/ 	.short	0x0210
        /*007a*/ 	.short	0x0018


	//----- nvinfo : EIATTR_SW_WAR
	.align		4
.L_23:
        /*007c*/ 	.byte	0x04, 0x36
        /*007e*/ 	.short	(.L_25 - .L_24)
.L_24:
        /*0080*/ 	.word	0x00000008
.L_25:


//--------------------- .nv.callgraph             --------------------------
	.section	.nv.callgraph,"",@"SHT_CUDA_CALLGRAPH"
	.align	4
	.sectionentsize	8
	.align		4
        /*0000*/ 	.word	0x00000000
	.align		4
        /*0004*/ 	.word	0xffffffff
	.align		4
        /*0008*/ 	.word	0x00000000
	.align		4
        /*000c*/ 	.word	0xfffffffe
	.align		4
        /*0010*/ 	.word	0x00000000
	.align		4
        /*0014*/ 	.word	0xfffffffd
	.align		4
        /*0018*/ 	.word	0x00000000
	.align		4
        /*001c*/ 	.word	0xfffffffc


//--------------------- .text.triton_poi_fused_clone_2 --------------------------
	.section	.text.triton_poi_fused_clone_2,"ax",@progbits
	.sectionflags	@"SHF_BARRIERS=1"
	.align	128
        .global         triton_poi_fused_clone_2
        .type           triton_poi_fused_clone_2,@function
        .size           triton_poi_fused_clone_2,(.L_x_1 - triton_poi_fused_clone_2)
        .other          triton_poi_fused_clone_2,@"STO_CUDA_ENTRY STV_DEFAULT"
triton_poi_fused_clone_2:
.text.triton_poi_fused_clone_2:
[----:B------:R-:W0:Y:S02]  /*0000*/  LDC R1, c[0x0][0x28] ;  /* 0x00000a00ff017b82 */ /* 0x000e240000000800 */
[----:B------:R-:W1:Y:S01]  /*0010*/  S2R R0, SR_CTAID.Y ;  /* 0x0000000000007919 */ /* 0x000e620000002600 */
[----:B------:R-:W2:Y:S01]  /*0020*/  LDC.64 R2, c[0x0][0x210] ;  /* 0x00008400ff027b82 */ /* 0x000ea20000000a00 */
[----:B------:R-:W-:Y:S01]  /*0030*/  ULDC.64 UR6, c[0x0][0x208] ;  /* 0x0000820000067ab9 */ /* 0x000fe20000000a00 */
[----:B------:R-:W3:Y:S01]  /*0040*/  S2R R12, SR_TID.X ;  /* 0x00000000000c7919 */ /* 0x000ee20000002100 */
[----:B------:R-:W4:Y:S01]  /*0050*/  S2R R6, SR_CTAID.X ;  /* 0x0000000000067919 */ /* 0x000f220000002500 */
[----:B-1----:R-:W-:Y:S02]  /*0060*/  IMAD.SHL.U32 R0, R0, 0x10, RZ ;  /* 0x0000001000007824 */ /* 0x002fe400078e00ff */
[----:B---3--:R-:W-:Y:S01]  /*0070*/  IMAD.SHL.U32 R5, R12, 0x2, RZ ;  /* 0x000000020c057824 */ /* 0x008fe200078e00ff */
[----:B------:R-:W-:Y:S01]  /*0080*/  SHF.R.U32.HI R9, RZ, 0x3, R12 ;  /* 0x00000003ff097819 */ /* 0x000fe2000001160c */
[----:B----4-:R-:W-:-:S03]  /*0090*/  IMAD.SHL.U32 R6, R6, 0x4, RZ ;  /* 0x0000000406067824 */ /* 0x010fc600078e00ff */
[----:B------:R-:W-:Y:S02]  /*00a0*/  LOP3.LUT R4, R0, 0xe, R5, 0xf8, !PT ;  /* 0x0000000e00047812 */ /* 0x000fe400078ef805 */
[----:B------:R-:W-:Y:S02]  /*00b0*/  SGXT.U32 R9, R9, 0x2 ;  /* 0x000000020909781a */ /* 0x000fe40000000000 */
[----:B------:R-:W-:-:S04]  /*00c0*/  SHF.R.S32.HI R7, RZ, 0x1f, R4 ;  /* 0x0000001fff077819 */ /* 0x000fc80000011404 */
[----:B------:R-:W-:Y:S02]  /*00d0*/  LEA.HI R8, R7, R4, RZ, 0x2 ;  /* 0x0000000407087211 */ /* 0x000fe400078f10ff */
[----:B------:R-:W-:Y:S02]  /*00e0*/  LOP3.LUT R7, R6, R9, RZ, 0xfc, !PT ;  /* 0x0000000906077212 */ /* 0x000fe400078efcff */
[C---:B------:R-:W-:Y:S01]  /*00f0*/  LOP3.LUT R11, R8.reuse, 0xfffffffc, RZ, 0xc0, !PT ;  /* 0xfffffffc080b7812 */ /* 0x040fe200078ec0ff */
[----:B------:R-:W-:Y:S01]  /*0100*/  IMAD.SHL.U32 R8, R8, 0x4, RZ ;  /* 0x0000000408087824 */ /* 0x000fe200078e00ff */
[----:B------:R-:W-:-:S03]  /*0110*/  ISETP.GE.AND P0, PT, R7, 0x4, PT ;  /* 0x000000040700780c */ /* 0x000fc60003f06270 */
[C---:B------:R-:W-:Y:S01]  /*0120*/  IMAD.IADD R10, R4.reuse, 0x1, -R11 ;  /* 0x00000001040a7824 */ /* 0x040fe200078e0a0b */
[----:B------:R-:W-:-:S03]  /*0130*/  ISETP.LT.AND P0, PT, R4, 0x10, !P0 ;  /* 0x000000100400780c */ /* 0x000fc60004701270 */
[----:B------:R-:W-:Y:S01]  /*0140*/  IMAD R10, R7, 0x4, R10 ;  /* 0x00000004070a7824 */ /* 0x000fe200078e020a */
[----:B------:R-:W-:-:S05]  /*0150*/  LOP3.LUT R7, R8, 0xfffffff0, RZ, 0xc0, !PT ;  /* 0xfffffff008077812 */ /* 0x000fca00078ec0ff */
[----:B------:R-:W-:Y:S01]  /*0160*/  IMAD.IADD R7, R10, 0x1, R7 ;  /* 0x000000010a077824 */ /* 0x000fe200078e0207 */
[----:B------:R-:W-:-:S03]  /*0170*/  CS2R R10, SRZ ;  /* 0x00000000000a7805 */ /* 0x000fc6000001ff00 */
[----:B--2---:R-:W-:-:S05]  /*0180*/  IMAD.WIDE R2, R7, 0x4, R2 ;  /* 0x0000000407027825 */ /* 0x004fca00078e0202 */
[----:B------:R-:W2:Y:S01]  /*0190*/  @P0 LDG.E.EL.64 R10, desc[UR6][R2.64] ;  /* 0x00000006020a0981 */ /* 0x000ea2000c2e1b00 */
[----:B------:R-:W1:Y:S01]  /*01a0*/  S2UR UR5, SR_CgaCtaId ;  /* 0x00000000000579c3 */ /* 0x000e620000008800 */
[----:B------:R-:W-:Y:S01]  /*01b0*/  IMAD.SHL.U32 R4, R12, 0x8, RZ ;  /* 0x000000080c047824 */ /* 0x000fe200078e00ff */
[----:B------:R-:W-:Y:S01]  /*01c0*/  UMOV UR4, 0x400 ;  /* 0x0000040000047882 */ /* 0x000fe20000000000 */
[----:B------:R-:W-:Y:S02]  /*01d0*/  SHF.R.U32.HI R7, RZ, 0x1, R12 ;  /* 0x00000001ff077819 */ /* 0x000fe4000001160c */
[----:B------:R-:W-:Y:S02]  /*01e0*/  LOP3.LUT R6, R6, 0x2, R5, 0xf8, !PT ;  /* 0x0000000206067812 */ /* 0x000fe400078ef805 */
[----:B------:R-:W-:Y:S02]  /*01f0*/  LOP3.LUT R8, R4, 0x38, RZ, 0xc0, !PT ;  /* 0x0000003804087812 */ /* 0x000fe400078ec0ff */
[----:B------:R-:W-:-:S02]  /*0200*/  LOP3.LUT R9, R9, 0x38, R4, 0xf8, !PT ;  /* 0x0000003809097812 */ /* 0x000fc400078ef804 */
[----:B------:R-:W-:Y:S02]  /*0210*/  SGXT.U32 R7, R7, 0x4 ;  /* 0x000000040707781a */ /* 0x000fe40000000000 */
[----:B------:R-:W-:Y:S02]  /*0220*/  ISETP.GE.AND P0, PT, R6, 0x4, PT ;  /* 0x000000040600780c */ /* 0x000fe40003f06270 */
[----:B------:R-:W-:Y:S02]  /*0230*/  LOP3.LUT R7, R0, R7, RZ, 0xfc, !PT ;  /* 0x0000000700077212 */ /* 0x000fe400078efcff */
[----:B------:R-:W-:Y:S02]  /*0240*/  LOP3.LUT R5, R5, 0x3c, RZ, 0xc0, !PT ;  /* 0x0000003c05057812 */ /* 0x000fe400078ec0ff */
[----:B------:R-:W-:Y:S02]  /*0250*/  ISETP.LT.AND P0, PT, R7, 0x10, !P0 ;  /* 0x000000100700780c */ /* 0x000fe40004701270 */
[----:B------:R-:W-:Y:S01]  /*0260*/  LOP3.LUT R4, R4, 0xf8, RZ, 0xc0, !PT ;  /* 0x000000f804047812 */ /* 0x000fe200078ec0ff */
[----:B-1----:R-:W-:-:S06]  /*0270*/  UPRMT UR4, UR5, 0x654, UR4 ;  /* 0x0000065405047896 */ /* 0x002fcc0008000004 */
[----:B------:R-:W-:Y:S01]  /*0280*/  VIADD R8, R8, UR4 ;  /* 0x0000000408087c36 */ /* 0x000fe20008000000 */
[----:B------:R-:W-:-:S03]  /*0290*/  IADD3 R4, R4, UR4, R5 ;  /* 0x0000000404047c10 */ /* 0x000fc6000fffe005 */
[----:B------:R-:W-:-:S05]  /*02a0*/  IMAD R8, R9, 0x4, R8 ;  /* 0x0000000409087824 */ /* 0x000fca00078e0208 */
[----:B--2---:R1:W-:Y:S04]  /*02b0*/  STS [R8], R10 ;  /* 0x0000000a08007388 */ /* 0x0043e80000000800 */
[----:B------:R1:W-:Y:S01]  /*02c0*/  STS [R8+0x14], R11 ;  /* 0x0000140b08007388 */ /* 0x0003e20000000800 */
[----:B------:R-:W-:Y:S06]  /*02d0*/  BAR.SYNC.DEFER_BLOCKING 0x0 ;  /* 0x0000000000007b1d */ /* 0x000fec0000010000 */
[----:B-1----:R-:W-:Y:S05]  /*02e0*/  @!P0 EXIT ;  /* 0x000000000000894d */ /* 0x002fea0003800000 */
[----:B------:R-:W-:Y:S01]  /*02f0*/  LDS R8, [R4] ;  /* 0x0000000004087984 */ /* 0x000fe20000000800 */
[----:B------:R-:W0:Y:S01]  /*0300*/  LDC.64 R2, c[0x0][0x218] ;  /* 0x00008600ff027b82 */ /* 0x000e220000000a00 */
[----:B------:R-:W-:Y:S02]  /*0310*/  IMAD R7, R7, 0x4, R6 ;  /* 0x0000000407077824 */ /* 0x000fe400078e0206 */
[----:B------:R-:W1:Y:S02]  /*0320*/  LDS R9, [R4+0x4] ;  /* 0x0000040004097984 */ /* 0x000e640000000800 */
[----:B0-----:R-:W-:-:S05]  /*0330*/  IMAD.WIDE R2, R7, 0x4, R2 ;  /* 0x0000000407027825 */ /* 0x001fca00078e0202 */
[----:B-1----:R-:W-:Y:S01]  /*0340*/  STG.E.64 desc[UR6][R2.64], R8 ;  /* 0x0000000802007986 */ /* 0x002fe2000c101b06 */
[----:B------:R-:W-:Y:S05]  /*0350*/  EXIT ;  /* 0x000000000000794d */ /* 0x000fea0003800000 */
.L_x_0:
[----:B------:R-:W-:-:S00]  /*0360*/  BRA `(.L_x_0) ;  /* 0xfffffffc00fc7947 */ /* 0x000fc0000383ffff */
[----:B------:R-:W-:-:S00]  /*0370*/  NOP ;  /* 0x0000000000007918 */ /* 0x000fc00000000000 */
        /* <DEDUP_REMOVED lines=8> */
.L_x_1:


//--------------------- .nv.shared.triton_poi_fused_clone_2 --------------------------
	.section	.nv.shared.triton_poi_fused_clone_2,"aw",@nobits
	.sectionflags	@""
	.align	16
	.zero		1024


//--------------------- .nv.constant0.triton_poi_fused_clone_2 --------------------------
	.section	.nv.constant0.triton_poi_fused_clone_2,"a",@progbits
	.sectionflags	@""
	.align	4
.nv.constant0.triton_poi_fused_clone_2:
	.zero		552
